//
// Generated by NVIDIA NVVM Compiler
//
// Compiler Build ID: CL-36424714
// Cuda compilation tools, release 13.0, V13.0.88
// Based on NVVM 20.0.0
//

.version 9.0
.target sm_100
.address_size 64

	// .globl	_Z17ParallelHistogramPcjPjj
// _ZZ22sharedPrivateHistogramPcjPjjE7histo_s has been demoted

.visible .entry _Z17ParallelHistogramPcjPjj(
	.param .u64 .ptr .align 1 _Z17ParallelHistogramPcjPjj_param_0,
	.param .u32 _Z17ParallelHistogramPcjPjj_param_1,
	.param .u64 .ptr .align 1 _Z17ParallelHistogramPcjPjj_param_2,
	.param .u32 _Z17ParallelHistogramPcjPjj_param_3
)
{
	.reg .pred 	%p<3>;
	.reg .b16 	%rs<4>;
	.reg .b32 	%r<12>;
	.reg .b64 	%rd<9>;

	ld.param.u64 	%rd1, [_Z17ParallelHistogramPcjPjj_param_0];
	ld.param.u32 	%r3, [_Z17ParallelHistogramPcjPjj_param_1];
	ld.param.u64 	%rd2, [_Z17ParallelHistogramPcjPjj_param_2];
	ld.param.u32 	%r2, [_Z17ParallelHistogramPcjPjj_param_3];
	mov.u32 	%r4, %tid.x;
	mov.u32 	%r5, %ctaid.x;
	mov.u32 	%r6, %ntid.x;
	mad.lo.s32 	%r1, %r5, %r6, %r4;
	setp.ge.u32 	%p1, %r1, %r3;
	@%p1 bra 	$L__BB0_3;
	cvta.to.global.u64 	%rd3, %rd1;
	cvt.u64.u32 	%rd4, %r1;
	add.s64 	%rd5, %rd3, %rd4;
	ld.global.u8 	%rs1, [%rd5];
	add.s16 	%rs2, %rs1, -97;
	and.b16  	%rs3, %rs2, 255;
	setp.gt.u16 	%p2, %rs3, 25;
	@%p2 bra 	$L__BB0_3;
	cvt.u32.u16 	%r7, %rs1;
	and.b32  	%r8, %r7, 255;
	add.s32 	%r9, %r8, -97;
	div.u32 	%r10, %r9, %r2;
	cvta.to.global.u64 	%rd6, %rd2;
	mul.wide.u32 	%rd7, %r10, 4;
	add.s64 	%rd8, %rd6, %rd7;
	atom.global.add.u32 	%r11, [%rd8], 1;
$L__BB0_3:
	ret;

}
	// .globl	_Z24privateParallelHistogramPcjPjj
.visible .entry _Z24privateParallelHistogramPcjPjj(
	.param .u64 .ptr .align 1 _Z24privateParallelHistogramPcjPjj_param_0,
	.param .u32 _Z24privateParallelHistogramPcjPjj_param_1,
	.param .u64 .ptr .align 1 _Z24privateParallelHistogramPcjPjj_param_2,
	.param .u32 _Z24privateParallelHistogramPcjPjj_param_3
)
{
	.reg .pred 	%p<8>;
	.reg .b32 	%r<20>;
	.reg .b64 	%rd<13>;

	ld.param.u64 	%rd2, [_Z24privateParallelHistogramPcjPjj_param_0];
	ld.param.u32 	%r11, [_Z24privateParallelHistogramPcjPjj_param_1];
	ld.param.u64 	%rd3, [_Z24privateParallelHistogramPcjPjj_param_2];
	ld.param.u32 	%r10, [_Z24privateParallelHistogramPcjPjj_param_3];
	cvta.to.global.u64 	%rd1, %rd3;
	mov.u32 	%r1, %ctaid.x;
	mov.u32 	%r12, %ntid.x;
	mov.u32 	%r19, %tid.x;
	mad.lo.s32 	%r3, %r1, %r12, %r19;
	setp.ge.u32 	%p1, %r3, %r11;
	@%p1 bra 	$L__BB1_3;
	cvta.to.global.u64 	%rd4, %rd2;
	cvt.u64.u32 	%rd5, %r3;
	add.s64 	%rd6, %rd4, %rd5;
	ld.global.s8 	%r13, [%rd6];
	add.s32 	%r4, %r13, -97;
	setp.gt.u32 	%p2, %r4, 25;
	@%p2 bra 	$L__BB1_3;
	div.u32 	%r14, %r4, %r10;
	mad.lo.s32 	%r15, %r1, 26, %r14;
	mul.wide.u32 	%rd7, %r15, 4;
	add.s64 	%rd8, %rd1, %rd7;
	atom.global.add.u32 	%r16, [%rd8], 1;
$L__BB1_3:
	setp.eq.s32 	%p3, %r1, 0;
	setp.gt.u32 	%p4, %r19, 25;
	or.pred  	%p5, %p3, %p4;
	@%p5 bra 	$L__BB1_8;
	mul.lo.s32 	%r5, %r1, 26;
$L__BB1_5:
	add.s32 	%r7, %r19, %r5;
	mul.wide.u32 	%rd9, %r7, 4;
	add.s64 	%rd10, %rd1, %rd9;
	ld.global.u32 	%r8, [%rd10];
	setp.eq.s32 	%p6, %r8, 0;
	@%p6 bra 	$L__BB1_7;
	mul.wide.u32 	%rd11, %r8, 4;
	add.s64 	%rd12, %rd1, %rd11;
	atom.global.add.u32 	%r18, [%rd12], 1;
$L__BB1_7:
	mad.lo.s32 	%r19, %r1, -25, %r7;
	setp.lt.u32 	%p7, %r19, 26;
	@%p7 bra 	$L__BB1_5;
$L__BB1_8:
	ret;

}
	// .globl	_Z22sharedPrivateHistogramPcjPjj
.visible .entry _Z22sharedPrivateHistogramPcjPjj(
	.param .u64 .ptr .align 1 _Z22sharedPrivateHistogramPcjPjj_param_0,
	.param .u32 _Z22sharedPrivateHistogramPcjPjj_param_1,
	.param .u64 .ptr .align 1 _Z22sharedPrivateHistogramPcjPjj_param_2,
	.param .u32 _Z22sharedPrivateHistogramPcjPjj_param_3
)
{
	.reg .pred 	%p<20>;
	.reg .b16 	%rs<5>;
	.reg .b32 	%r<119>;
	.reg .b64 	%rd<21>;
	// demoted variable
	.shared .align 4 .b8 _ZZ22sharedPrivateHistogramPcjPjjE7histo_s[104];
	ld.param.u64 	%rd6, [_Z22sharedPrivateHistogramPcjPjj_param_0];
	ld.param.u32 	%r59, [_Z22sharedPrivateHistogramPcjPjj_param_1];
	ld.param.u64 	%rd7, [_Z22sharedPrivateHistogramPcjPjj_param_2];
	cvta.to.global.u64 	%rd1, %rd7;
	mov.u32 	%r118, %tid.x;
	setp.gt.u32 	%p1, %r118, 25;
	@%p1 bra 	$L__BB2_7;
	mov.u32 	%r2, %ntid.x;
	add.s32 	%r60, %r118, %r2;
	max.u32 	%r61, %r60, 26;
	setp.lt.u32 	%p2, %r60, 26;
	selp.u32 	%r62, 1, 0, %p2;
	add.s32 	%r63, %r60, %r62;
	sub.s32 	%r64, %r61, %r63;
	div.u32 	%r65, %r64, %r2;
	add.s32 	%r3, %r65, %r62;
	and.b32  	%r66, %r3, 3;
	setp.eq.s32 	%p3, %r66, 3;
	mov.u32 	%r110, %r118;
	@%p3 bra 	$L__BB2_4;
	add.s32 	%r67, %r3, 1;
	and.b32  	%r68, %r67, 3;
	shl.b32 	%r69, %r118, 2;
	mov.u32 	%r70, _ZZ22sharedPrivateHistogramPcjPjjE7histo_s;
	add.s32 	%r107, %r70, %r69;
	shl.b32 	%r5, %r2, 2;
	neg.s32 	%r106, %r68;
	mad.lo.s32 	%r110, %r2, %r68, %r118;
$L__BB2_3:
	.pragma "nounroll";
	mov.b32 	%r71, 0;
	st.shared.u32 	[%r107], %r71;
	add.s32 	%r107, %r107, %r5;
	add.s32 	%r106, %r106, 1;
	setp.ne.s32 	%p4, %r106, 0;
	@%p4 bra 	$L__BB2_3;
$L__BB2_4:
	setp.lt.u32 	%p5, %r3, 3;
	@%p5 bra 	$L__BB2_7;
	shl.b32 	%r13, %r2, 2;
	shl.b32 	%r72, %r110, 2;
	mov.u32 	%r73, _ZZ22sharedPrivateHistogramPcjPjjE7histo_s;
	add.s32 	%r109, %r73, %r72;
	shl.b32 	%r15, %r2, 4;
	shl.b32 	%r16, %r2, 3;
	mul.lo.s32 	%r17, %r2, 12;
$L__BB2_6:
	mov.b32 	%r74, 0;
	st.shared.u32 	[%r109], %r74;
	add.s32 	%r75, %r109, %r13;
	st.shared.u32 	[%r75], %r74;
	add.s32 	%r76, %r109, %r16;
	st.shared.u32 	[%r76], %r74;
	add.s32 	%r77, %r109, %r17;
	st.shared.u32 	[%r77], %r74;
	add.s32 	%r110, %r110, %r13;
	add.s32 	%r109, %r109, %r15;
	setp.lt.u32 	%p6, %r110, 26;
	@%p6 bra 	$L__BB2_6;
$L__BB2_7:
	bar.sync 	0;
	mov.u32 	%r78, %ctaid.x;
	mov.u32 	%r22, %ntid.x;
	mad.lo.s32 	%r23, %r78, %r22, %r118;
	setp.ge.u32 	%p7, %r23, %r59;
	@%p7 bra 	$L__BB2_10;
	cvt.u64.u32 	%rd8, %r23;
	cvta.to.global.u64 	%rd9, %rd6;
	add.s64 	%rd10, %rd9, %rd8;
	ld.global.u8 	%rs1, [%rd10];
	add.s16 	%rs2, %rs1, -97;
	and.b16  	%rs3, %rs2, 255;
	setp.gt.u16 	%p8, %rs3, 25;
	@%p8 bra 	$L__BB2_10;
	mul.wide.u16 	%r79, %rs1, 4;
	mov.u32 	%r80, _ZZ22sharedPrivateHistogramPcjPjjE7histo_s;
	add.s32 	%r81, %r80, %r79;
	atom.shared.add.u32 	%r82, [%r81+-388], 1;
$L__BB2_10:
	setp.gt.u32 	%p9, %r118, 25;
	bar.sync 	0;
	@%p9 bra 	$L__BB2_27;
	add.s32 	%r83, %r118, %r22;
	max.u32 	%r84, %r83, 26;
	setp.lt.u32 	%p10, %r83, 26;
	selp.u32 	%r85, 1, 0, %p10;
	add.s32 	%r86, %r83, %r85;
	sub.s32 	%r87, %r84, %r86;
	div.u32 	%r88, %r87, %r22;
	add.s32 	%r24, %r88, %r85;
	and.b32  	%r89, %r24, 3;
	setp.eq.s32 	%p11, %r89, 3;
	@%p11 bra 	$L__BB2_16;
	add.s32 	%r90, %r24, 1;
	and.b32  	%r91, %r90, 3;
	mul.wide.u32 	%rd11, %r118, 4;
	add.s64 	%rd20, %rd1, %rd11;
	mul.wide.u32 	%rd3, %r22, 4;
	shl.b32 	%r92, %r118, 2;
	mov.u32 	%r93, _ZZ22sharedPrivateHistogramPcjPjjE7histo_s;
	add.s32 	%r112, %r93, %r92;
	shl.b32 	%r26, %r22, 2;
	neg.s32 	%r111, %r91;
	mad.lo.s32 	%r118, %r22, %r91, %r118;
$L__BB2_13:
	.pragma "nounroll";
	ld.shared.u32 	%r31, [%r112];
	setp.eq.s32 	%p12, %r31, 0;
	@%p12 bra 	$L__BB2_15;
	atom.global.add.u32 	%r94, [%rd20], %r31;
$L__BB2_15:
	add.s64 	%rd20, %rd20, %rd3;
	add.s32 	%r112, %r112, %r26;
	add.s32 	%r111, %r111, 1;
	setp.ne.s32 	%p13, %r111, 0;
	@%p13 bra 	$L__BB2_13;
$L__BB2_16:
	setp.lt.u32 	%p14, %r24, 3;
	@%p14 bra 	$L__BB2_27;
	shl.b32 	%r95, %r22, 1;
	add.s32 	%r117, %r118, %r95;
	shl.b32 	%r36, %r22, 2;
	mad.lo.s32 	%r116, %r22, 3, %r118;
	add.s32 	%r115, %r22, %r118;
	shl.b32 	%r96, %r118, 2;
	mov.u32 	%r97, _ZZ22sharedPrivateHistogramPcjPjjE7histo_s;
	add.s32 	%r114, %r97, %r96;
	shl.b32 	%r40, %r22, 4;
	shl.b32 	%r41, %r22, 3;
	mul.lo.s32 	%r42, %r22, 12;
$L__BB2_18:
	ld.shared.u32 	%r48, [%r114];
	setp.eq.s32 	%p15, %r48, 0;
	@%p15 bra 	$L__BB2_20;
	mul.wide.u32 	%rd12, %r118, 4;
	add.s64 	%rd13, %rd1, %rd12;
	atom.global.add.u32 	%r98, [%rd13], %r48;
$L__BB2_20:
	add.s32 	%r99, %r114, %r36;
	ld.shared.u32 	%r49, [%r99];
	setp.eq.s32 	%p16, %r49, 0;
	@%p16 bra 	$L__BB2_22;
	mul.wide.u32 	%rd14, %r115, 4;
	add.s64 	%rd15, %rd1, %rd14;
	atom.global.add.u32 	%r100, [%rd15], %r49;
$L__BB2_22:
	add.s32 	%r50, %r118, %r22;
	add.s32 	%r101, %r114, %r41;
	ld.shared.u32 	%r51, [%r101];
	setp.eq.s32 	%p17, %r51, 0;
	@%p17 bra 	$L__BB2_24;
	mul.wide.u32 	%rd16, %r117, 4;
	add.s64 	%rd17, %rd1, %rd16;
	atom.global.add.u32 	%r102, [%rd17], %r51;
$L__BB2_24:
	add.s32 	%r52, %r50, %r22;
	add.s32 	%r103, %r114, %r42;
	ld.shared.u32 	%r53, [%r103];
	setp.eq.s32 	%p18, %r53, 0;
	@%p18 bra 	$L__BB2_26;
	mul.wide.u32 	%rd18, %r116, 4;
	add.s64 	%rd19, %rd1, %rd18;
	atom.global.add.u32 	%r104, [%rd19], %r53;
$L__BB2_26:
	add.s32 	%r105, %r52, %r22;
	add.s32 	%r118, %r105, %r22;
	add.s32 	%r117, %r117, %r36;
	add.s32 	%r116, %r116, %r36;
	add.s32 	%r115, %r115, %r36;
	add.s32 	%r114, %r114, %r40;
	setp.lt.u32 	%p19, %r118, 26;
	@%p19 bra 	$L__BB2_18;
$L__BB2_27:
	ret;

}


// ===== COMPILED SASS (sm_100) =====

	.target	sm_100

	.elftype	@"ET_EXEC"


//--------------------- .note.nv.tkinfo           --------------------------
	.section	.note.nv.tkinfo,"",@"SHT_NOTE"
	.sectionflags	@"SHF_NOTE_NV_TKINFO"
	.tkinfo
        /*0018*/ 	.word	0x00000002
        /*0030*/ 	.string	""
        /*0030*/ 	.string	"ptxas"
        /*0030*/ 	.string	"Cuda compilation tools, release 13.0, V13.0.88"
        /*0030*/ 	.string	"Build cuda_13.0.r13.0/compiler.36424714_0"
        /*0030*/ 	.string	"-arch sm_100 -m 64 "



//--------------------- .note.nv.cuinfo           --------------------------
	.section	.note.nv.cuinfo,"",@"SHT_NOTE"
	.sectionflags	@"SHF_NOTE_NV_CUINFO"
        /*0018*/ 	.short	0x0002
        /*001a*/ 	.short	0x0064
        /*001c*/ 	.short	0x0082
	.zero		2


//--------------------- .nv.info                  --------------------------
	.section	.nv.info,"",@"SHT_CUDA_INFO"
	.align	4


	//----- nvinfo : EIATTR_REGCOUNT
	.align		4
        /*0000*/ 	.byte	0x04, 0x2f
        /*0002*/ 	.short	(.L_1 - .L_0)
	.align		4
.L_0:
        /*0004*/ 	.word	index@(_Z17ParallelHistogramPcjPjj)
        /*0008*/ 	.word	0x0000000a


	//----- nvinfo : EIATTR_FRAME_SIZE
	.align		4
.L_1:
        /*000c*/ 	.byte	0x04, 0x11
        /*000e*/ 	.short	(.L_3 - .L_2)
	.align		4
.L_2:
        /*0010*/ 	.word	index@(_Z17ParallelHistogramPcjPjj)
        /*0014*/ 	.word	0x00000000


	//----- nvinfo : EIATTR_REGCOUNT
	.align		4
.L_3:
        /*0018*/ 	.byte	0x04, 0x2f
        /*001a*/ 	.short	(.L_5 - .L_4)
	.align		4
.L_4:
        /*001c*/ 	.word	index@(_Z24privateParallelHistogramPcjPjj)
        /*0020*/ 	.word	0x0000000e


	//----- nvinfo : EIATTR_FRAME_SIZE
	.align		4
.L_5:
        /*0024*/ 	.byte	0x04, 0x11
        /*0026*/ 	.short	(.L_7 - .L_6)
	.align		4
.L_6:
        /*0028*/ 	.word	index@(_Z24privateParallelHistogramPcjPjj)
        /*002c*/ 	.word	0x00000000


	//----- nvinfo : EIATTR_REGCOUNT
	.align		4
.L_7:
        /*0030*/ 	.byte	0x04, 0x2f
        /*0032*/ 	.short	(.L_9 - .L_8)
	.align		4
.L_8:
        /*0034*/ 	.word	index@(_Z22sharedPrivateHistogramPcjPjj)
        /*0038*/ 	.word	0x00000014


	//----- nvinfo : EIATTR_FRAME_SIZE
	.align		4
.L_9:
        /*003c*/ 	.byte	0x04, 0x11
        /*003e*/ 	.short	(.L_11 - .L_10)
	.align		4
.L_10:
        /*0040*/ 	.word	index@(_Z22sharedPrivateHistogramPcjPjj)
        /*0044*/ 	.word	0x00000000


	//----- nvinfo : EIATTR_MIN_STACK_SIZE
	.align		4
.L_11:
        /*0048*/ 	.byte	0x04, 0x12
        /*004a*/ 	.short	(.L_13 - .L_12)
	.align		4
.L_12:
        /*004c*/ 	.word	index@(_Z22sharedPrivateHistogramPcjPjj)
        /*0050*/ 	.word	0x00000000


	//----- nvinfo : EIATTR_MIN_STACK_SIZE
	.align		4
.L_13:
        /*0054*/ 	.byte	0x04, 0x12
        /*0056*/ 	.short	(.L_15 - .L_14)
	.align		4
.L_14:
        /*0058*/ 	.word	index@(_Z24privateParallelHistogramPcjPjj)
        /*005c*/ 	.word	0x00000000


	//----- nvinfo : EIATTR_MIN_STACK_SIZE
	.align		4
.L_15:
        /*0060*/ 	.byte	0x04, 0x12
        /*0062*/ 	.short	(.L_17 - .L_16)
	.align		4
.L_16:
        /*0064*/ 	.word	index@(_Z17ParallelHistogramPcjPjj)
        /*0068*/ 	.word	0x00000000
.L_17:


//--------------------- .nv.compat                --------------------------
	.section	.nv.compat,"",@"SHT_CUDA_COMPAT_INFO"
	.align	4
        /*0000*/ 	.byte	0x02, 0x09, 0x00, 0x00, 0x02, 0x02, 0x01, 0x00, 0x02, 0x05, 0x05, 0x00, 0x03, 0x07, 0x01, 0x01
        /*0010*/ 	.byte	0x02, 0x03, 0x00, 0x00, 0x02, 0x06, 0x01, 0x00, 0x04, 0x0b, 0x08, 0x00, 0x09, 0x00, 0x00, 0x00
        /*0020*/ 	.byte	0x00, 0x00, 0x00, 0x00


//--------------------- .nv.info._Z22sharedPrivateHistogramPcjPjj --------------------------
	.section	.nv.info._Z22sharedPrivateHistogramPcjPjj,"",@"SHT_CUDA_INFO"
	.sectionflags	@""
	.align	4


	//----- nvinfo : EIATTR_CUDA_API_VERSION
	.align		4
        /*0000*/ 	.byte	0x04, 0x37
        /*0002*/ 	.short	(.L_19 - .L_18)
.L_18:
        /*0004*/ 	.word	0x00000082


	//----- nvinfo : EIATTR_KPARAM_INFO
	.align		4
.L_19:
        /*0008*/ 	.byte	0x04, 0x17
        /*000a*/ 	.short	(.L_21 - .L_20)
.L_20:
        /*000c*/ 	.word	0x00000000
        /*0010*/ 	.short	0x0003
        /*0012*/ 	.short	0x0018
        /*0014*/ 	.byte	0x00, 0xf0, 0x11, 0x00


	//----- nvinfo : EIATTR_KPARAM_INFO
	.align		4
.L_21:
        /*0018*/ 	.byte	0x04, 0x17
        /*001a*/ 	.short	(.L_23 - .L_22)
.L_22:
        /*001c*/ 	.word	0x00000000
        /*0020*/ 	.short	0x0002
        /*0022*/ 	.short	0x0010
        /*0024*/ 	.byte	0x00, 0xf5, 0x21, 0x00


	//----- nvinfo : EIATTR_KPARAM_INFO
	.align		4
.L_23:
        /*0028*/ 	.byte	0x04, 0x17
        /*002a*/ 	.short	(.L_25 - .L_24)
.L_24:
        /*002c*/ 	.word	0x00000000
        /*0030*/ 	.short	0x0001
        /*0032*/ 	.short	0x0008
        /*0034*/ 	.byte	0x00, 0xf0, 0x11, 0x00


	//----- nvinfo : EIATTR_KPARAM_INFO
	.align		4
.L_25:
        /*0038*/ 	.byte	0x04, 0x17
        /*003a*/ 	.short	(.L_27 - .L_26)
.L_26:
        /*003c*/ 	.word	0x00000000
        /*0040*/ 	.short	0x0000
        /*0042*/ 	.short	0x0000
        /*0044*/ 	.byte	0x00, 0xf5, 0x21, 0x00


	//----- nvinfo : EIATTR_SPARSE_MMA_MASK
	.align		4
.L_27:
        /*0048*/ 	.byte	0x03, 0x50
        /*004a*/ 	.short	0x0000


	//----- nvinfo : EIATTR_MAXREG_COUNT
	.align		4
        /*004c*/ 	.byte	0x03, 0x1b
        /*004e*/ 	.short	0x00ff


	//----- nvinfo : EIATTR_NUM_BARRIERS
	.align		4
        /*0050*/ 	.byte	0x02, 0x4c
        /*0052*/ 	.byte	0x01
	.zero		1


	//----- nvinfo : EIATTR_MERCURY_ISA_VERSION
	.align		4
        /*0054*/ 	.byte	0x03, 0x5f
        /*0056*/ 	.short	0x0101


	//----- nvinfo : EIATTR_VRC_CTA_INIT_COUNT
	.align		4
        /*0058*/ 	.byte	0x02, 0x4a
	.zero		1
	.zero		1


	//----- nvinfo : EIATTR_EXIT_INSTR_OFFSETS
	.align		4
        /*005c*/ 	.byte	0x04, 0x1c
        /*005e*/ 	.short	(.L_29 - .L_28)


	//   ....[0]....
.L_28:
        /*0060*/ 	.word	0x000005c0


	//   ....[1]....
        /*0064*/ 	.word	0x00000900


	//   ....[2]....
        /*0068*/ 	.word	0x00000c00


	//----- nvinfo : EIATTR_CRS_STACK_SIZE
	.align		4
.L_29:
        /*006c*/ 	.byte	0x04, 0x1e
        /*006e*/ 	.short	(.L_31 - .L_30)
.L_30:
        /*0070*/ 	.word	0x00000000


	//----- nvinfo : EIATTR_CBANK_PARAM_SIZE
	.align		4
.L_31:
        /*0074*/ 	.byte	0x03, 0x19
        /*0076*/ 	.short	0x001c


	//----- nvinfo : EIATTR_PARAM_CBANK
	.align		4
        /*0078*/ 	.byte	0x04, 0x0a
        /*007a*/ 	.short	(.L_33 - .L_32)
	.align		4
.L_32:
        /*007c*/ 	.word	index@(.nv.constant0._Z22sharedPrivateHistogramPcjPjj)
        /*0080*/ 	.short	0x0380
        /*0082*/ 	.short	0x001c


	//----- nvinfo : EIATTR_SW_WAR
	.align		4
.L_33:
        /*0084*/ 	.byte	0x04, 0x36
        /*0086*/ 	.short	(.L_35 - .L_34)
.L_34:
        /*0088*/ 	.word	0x00000008
.L_35:


//--------------------- .nv.info._Z24privateParallelHistogramPcjPjj --------------------------
	.section	.nv.info._Z24privateParallelHistogramPcjPjj,"",@"SHT_CUDA_INFO"
	.sectionflags	@""
	.align	4


	//----- nvinfo : EIATTR_CUDA_API_VERSION
	.align		4
        /*0000*/ 	.byte	0x04, 0x37
        /*0002*/ 	.short	(.L_37 - .L_36)
.L_36:
        /*0004*/ 	.word	0x00000082


	//----- nvinfo : EIATTR_KPARAM_INFO
	.align		4
.L_37:
        /*0008*/ 	.byte	0x04, 0x17
        /*000a*/ 	.short	(.L_39 - .L_38)
.L_38:
        /*000c*/ 	.word	0x00000000
        /*0010*/ 	.short	0x0003
        /*0012*/ 	.short	0x0018
        /*0014*/ 	.byte	0x00, 0xf0, 0x11, 0x00


	//----- nvinfo : EIATTR_KPARAM_INFO
	.align		4
.L_39:
        /*0018*/ 	.byte	0x04, 0x17
        /*001a*/ 	.short	(.L_41 - .L_40)
.L_40:
        /*001c*/ 	.word	0x00000000
        /*0020*/ 	.short	0x0002
        /*0022*/ 	.short	0x0010
        /*0024*/ 	.byte	0x00, 0xf5, 0x21, 0x00


	//----- nvinfo : EIATTR_KPARAM_INFO
	.align		4
.L_41:
        /*0028*/ 	.byte	0x04, 0x17
        /*002a*/ 	.short	(.L_43 - .L_42)
.L_42:
        /*002c*/ 	.word	0x00000000
        /*0030*/ 	.short	0x0001
        /*0032*/ 	.short	0x0008
        /*0034*/ 	.byte	0x00, 0xf0, 0x11, 0x00


	//----- nvinfo : EIATTR_KPARAM_INFO
	.align		4
.L_43:
        /*0038*/ 	.byte	0x04, 0x17
        /*003a*/ 	.short	(.L_45 - .L_44)
.L_44:
        /*003c*/ 	.word	0x00000000
        /*0040*/ 	.short	0x0000
        /*0042*/ 	.short	0x0000
        /*0044*/ 	.byte	0x00, 0xf5, 0x21, 0x00


	//----- nvinfo : EIATTR_SPARSE_MMA_MASK
	.align		4
.L_45:
        /*0048*/ 	.byte	0x03, 0x50
        /*004a*/ 	.short	0x0000


	//----- nvinfo : EIATTR_MAXREG_COUNT
	.align		4
        /*004c*/ 	.byte	0x03, 0x1b
        /*004e*/ 	.short	0x00ff


	//----- nvinfo : EIATTR_MERCURY_ISA_VERSION
	.align		4
        /*0050*/ 	.byte	0x03, 0x5f
        /*0052*/ 	.short	0x0101


	//----- nvinfo : EIATTR_VRC_CTA_INIT_COUNT
	.align		4
        /*0054*/ 	.byte	0x02, 0x4a
	.zero		1
	.zero		1


	//----- nvinfo : EIATTR_EXIT_INSTR_OFFSETS
	.align		4
        /*0058*/ 	.byte	0x04, 0x1c
        /*005a*/ 	.short	(.L_47 - .L_46)


	//   ....[0]....
.L_46:
        /*005c*/ 	.word	0x000002d0


	//   ....[1]....
        /*0060*/ 	.word	0x000003b0


	//----- nvinfo : EIATTR_CRS_STACK_SIZE
	.align		4
.L_47:
        /*0064*/ 	.byte	0x04, 0x1e
        /*0066*/ 	.short	(.L_49 - .L_48)
.L_48:
        /*0068*/ 	.word	0x00000000


	//----- nvinfo : EIATTR_CBANK_PARAM_SIZE
	.align		4
.L_49:
        /*006c*/ 	.byte	0x03, 0x19
        /*006e*/ 	.short	0x001c


	//----- nvinfo : EIATTR_PARAM_CBANK
	.align		4
        /*0070*/ 	.byte	0x04, 0x0a
        /*0072*/ 	.short	(.L_51 - .L_50)
	.align		4
.L_50:
        /*0074*/ 	.word	index@(.nv.constant0._Z24privateParallelHistogramPcjPjj)
        /*0078*/ 	.short	0x0380
        /*007a*/ 	.short	0x001c


	//----- nvinfo : EIATTR_SW_WAR
	.align		4
.L_51:
        /*007c*/ 	.byte	0x04, 0x36
        /*007e*/ 	.short	(.L_53 - .L_52)
.L_52:
        /*0080*/ 	.word	0x00000008
.L_53:


//--------------------- .nv.info._Z17ParallelHistogramPcjPjj --------------------------
	.section	.nv.info._Z17ParallelHistogramPcjPjj,"",@"SHT_CUDA_INFO"
	.sectionflags	@""
	.align	4


	//----- nvinfo : EIATTR_CUDA_API_VERSION
	.align		4
        /*0000*/ 	.byte	0x04, 0x37
        /*0002*/ 	.short	(.L_55 - .L_54)
.L_54:
        /*0004*/ 	.word	0x00000082


	//----- nvinfo : EIATTR_KPARAM_INFO
	.align		4
.L_55:
        /*0008*/ 	.byte	0x04, 0x17
        /*000a*/ 	.short	(.L_57 - .L_56)
.L_56:
        /*000c*/ 	.word	0x00000000
        /*0010*/ 	.short	0x0003
        /*0012*/ 	.short	0x0018
        /*0014*/ 	.byte	0x00, 0xf0, 0x11, 0x00


	//----- nvinfo : EIATTR_KPARAM_INFO
	.align		4
.L_57:
        /*0018*/ 	.byte	0x04, 0x17
        /*001a*/ 	.short	(.L_59 - .L_58)
.L_58:
        /*001c*/ 	.word	0x00000000
        /*0020*/ 	.short	0x0002
        /*0022*/ 	.short	0x0010
        /*0024*/ 	.byte	0x00, 0xf5, 0x21, 0x00


	//----- nvinfo : EIATTR_KPARAM_INFO
	.align		4
.L_59:
        /*0028*/ 	.byte	0x04, 0x17
        /*002a*/ 	.short	(.L_61 - .L_60)
.L_60:
        /*002c*/ 	.word	0x00000000
        /*0030*/ 	.short	0x0001
        /*0032*/ 	.short	0x0008
        /*0034*/ 	.byte	0x00, 0xf0, 0x11, 0x00


	//----- nvinfo : EIATTR_KPARAM_INFO
	.align		4
.L_61:
        /*0038*/ 	.byte	0x04, 0x17
        /*003a*/ 	.short	(.L_63 - .L_62)
.L_62:
        /*003c*/ 	.word	0x00000000
        /*0040*/ 	.short	0x0000
        /*0042*/ 	.short	0x0000
        /*0044*/ 	.byte	0x00, 0xf5, 0x21, 0x00


	//----- nvinfo : EIATTR_SPARSE_MMA_MASK
	.align		4
.L_63:
        /*0048*/ 	.byte	0x03, 0x50
        /*004a*/ 	.short	0x0000


	//----- nvinfo : EIATTR_MAXREG_COUNT
	.align		4
        /*004c*/ 	.byte	0x03, 0x1b
        /*004e*/ 	.short	0x00ff


	//----- nvinfo : EIATTR_MERCURY_ISA_VERSION
	.align		4
        /*0050*/ 	.byte	0x03, 0x5f
        /*0052*/ 	.short	0x0101


	//----- nvinfo : EIATTR_VRC_CTA_INIT_COUNT
	.align		4
        /*0054*/ 	.byte	0x02, 0x4a
	.zero		1
	.zero		1


	//----- nvinfo : EIATTR_EXIT_INSTR_OFFSETS
	.align		4
        /*0058*/ 	.byte	0x04, 0x1c
        /*005a*/ 	.short	(.L_65 - .L_64)


	//   ....[0]....
.L_64:
        /*005c*/ 	.word	0x00000070


	//   ....[1]....
        /*0060*/ 	.word	0x00000100


	//   ....[2]....
        /*0064*/ 	.word	0x00000280


	//----- nvinfo : EIATTR_CBANK_PARAM_SIZE
	.align		4
.L_65:
        /*0068*/ 	.byte	0x03, 0x19
        /*006a*/ 	.short	0x001c


	//----- nvinfo : EIATTR_PARAM_CBANK
	.align		4
        /*006c*/ 	.byte	0x04, 0x0a
        /*006e*/ 	.short	(.L_67 - .L_66)
	.align		4
.L_66:
        /*0070*/ 	.word	index@(.nv.constant0._Z17ParallelHistogramPcjPjj)
        /*0074*/ 	.short	0x0380
        /*0076*/ 	.short	0x001c


	//----- nvinfo : EIATTR_SW_WAR
	.align		4
.L_67:
        /*0078*/ 	.byte	0x04, 0x36
        /*007a*/ 	.short	(.L_69 - .L_68)
.L_68:
        /*007c*/ 	.word	0x00000008
.L_69:


//--------------------- .nv.callgraph             --------------------------
	.section	.nv.callgraph,"",@"SHT_CUDA_CALLGRAPH"
	.align	4
	.sectionentsize	8
	.align		4
        /*0000*/ 	.word	0x00000000
	.align		4
        /*0004*/ 	.word	0xffffffff
	.align		4
        /*0008*/ 	.word	0x00000000
	.align		4
        /*000c*/ 	.word	0xfffffffe
	.align		4
        /*0010*/ 	.word	0x00000000
	.align		4
        /*0014*/ 	.word	0xfffffffd
	.align		4
        /*0018*/ 	.word	0x00000000
	.align		4
        /*001c*/ 	.word	0xfffffffc


//--------------------- .text._Z22sharedPrivateHistogramPcjPjj --------------------------
	.section	.text._Z22sharedPrivateHistogramPcjPjj,"ax",@progbits
	.align	128
        .global         _Z22sharedPrivateHistogramPcjPjj
        .type           _Z22sharedPrivateHistogramPcjPjj,@function
        .size           _Z22sharedPrivateHistogramPcjPjj,(.L_x_30 - _Z22sharedPrivateHistogramPcjPjj)
        .other          _Z22sharedPrivateHistogramPcjPjj,@"STO_CUDA_ENTRY STV_DEFAULT"
_Z22sharedPrivateHistogramPcjPjj:
.text._Z22sharedPrivateHistogramPcjPjj:
[----:B------:R-:W-:Y:S01]  /*0000*/  LDC R1, c[0x0][0x37c] ;  /* 0x0000df00ff017b82 */ /* 0x000fe20000000800 */
[----:B------:R-:W0:Y:S01]  /*0010*/  S2R R0, SR_TID.X ;  /* 0x0000000000007919 */ /* 0x000e220000002100 */
[----:B------:R-:W-:Y:S01]  /*0020*/  BSSY.RECONVERGENT B0, `(.L_x_0) ;  /* 0x0000040000007945 */ /* 0x000fe20003800200 */
[----:B0-----:R-:W-:-:S13]  /*0030*/  ISETP.GT.U32.AND P0, PT, R0, 0x19, PT ;  /* 0x000000190000780c */ /* 0x001fda0003f04070 */
[----:B------:R-:W-:Y:S05]  /*0040*/  @P0 BRA `(.L_x_1) ;  /* 0x0000000000f40947 */ /* 0x000fea0003800000 */
[----:B------:R-:W0:Y:S01]  /*0050*/  LDC R10, c[0x0][0x360] ;  /* 0x0000d800ff0a7b82 */ /* 0x000e220000000800 */
[----:B------:R-:W-:Y:S01]  /*0060*/  BSSY.RECONVERGENT B1, `(.L_x_2) ;  /* 0x000002b000017945 */ /* 0x000fe20003800200 */
[----:B0-----:R-:W0:Y:S01]  /*0070*/  I2F.U32.RP R7, R10 ;  /* 0x0000000a00077306 */ /* 0x001e220000209000 */
[----:B------:R-:W-:Y:S01]  /*0080*/  IMAD.IADD R4, R0, 0x1, R10 ;  /* 0x0000000100047824 */ /* 0x000fe200078e020a */
[----:B------:R-:W-:-:S04]  /*0090*/  ISETP.NE.U32.AND P2, PT, R10, RZ, PT ;  /* 0x000000ff0a00720c */ /* 0x000fc80003f45070 */
[C---:B------:R-:W-:Y:S02]  /*00a0*/  ISETP.GE.U32.AND P0, PT, R4.reuse, 0x1a, PT ;  /* 0x0000001a0400780c */ /* 0x040fe40003f06070 */
[----:B------:R-:W-:Y:S02]  /*00b0*/  VIMNMX.U32 R5, PT, PT, R4, 0x1a, !PT ;  /* 0x0000001a04057848 */ /* 0x000fe40007fe0000 */
[----:B------:R-:W-:-:S04]  /*00c0*/  SEL R6, RZ, 0x1, P0 ;  /* 0x00000001ff067807 */ /* 0x000fc80000000000 */
[----:B------:R-:W-:Y:S01]  /*00d0*/  IADD3 R5, PT, PT, R5, -R4, -R6 ;  /* 0x8000000405057210 */ /* 0x000fe20007ffe806 */
[----:B0-----:R-:W0:Y:S02]  /*00e0*/  MUFU.RCP R7, R7 ;  /* 0x0000000700077308 */ /* 0x001e240000001000 */
[----:B0-----:R-:W-:-:S06]  /*00f0*/  VIADD R2, R7, 0xffffffe ;  /* 0x0ffffffe07027836 */ /* 0x001fcc0000000000 */
[----:B------:R0:W1:Y:S02]  /*0100*/  F2I.FTZ.U32.TRUNC.NTZ R3, R2 ;  /* 0x0000000200037305 */ /* 0x000064000021f000 */
[----:B0-----:R-:W-:Y:S02]  /*0110*/  IMAD.MOV.U32 R2, RZ, RZ, RZ ;  /* 0x000000ffff027224 */ /* 0x001fe400078e00ff */
[----:B-1----:R-:W-:-:S04]  /*0120*/  IMAD.MOV R9, RZ, RZ, -R3 ;  /* 0x000000ffff097224 */ /* 0x002fc800078e0a03 */
[----:B------:R-:W-:-:S04]  /*0130*/  IMAD R9, R9, R10, RZ ;  /* 0x0000000a09097224 */ /* 0x000fc800078e02ff */
[----:B------:R-:W-:-:S06]  /*0140*/  IMAD.HI.U32 R8, R3, R9, R2 ;  /* 0x0000000903087227 */ /* 0x000fcc00078e0002 */
[----:B------:R-:W-:-:S05]  /*0150*/  IMAD.HI.U32 R3, R8, R5, RZ ;  /* 0x0000000508037227 */ /* 0x000fca00078e00ff */
[----:B------:R-:W-:-:S05]  /*0160*/  IADD3 R2, PT, PT, -R3, RZ, RZ ;  /* 0x000000ff03027210 */ /* 0x000fca0007ffe1ff */
[----:B------:R-:W-:-:S05]  /*0170*/  IMAD R5, R10, R2, R5 ;  /* 0x000000020a057224 */ /* 0x000fca00078e0205 */
[----:B------:R-:W-:-:S13]  /*0180*/  ISETP.GE.U32.AND P0, PT, R5, R10, PT ;  /* 0x0000000a0500720c */ /* 0x000fda0003f06070 */
[----:B------:R-:W-:Y:S02]  /*0190*/  @P0 IMAD.IADD R5, R5, 0x1, -R10 ;  /* 0x0000000105050824 */ /* 0x000fe400078e0a0a */
[----:B------:R-:W-:-:S03]  /*01a0*/  @P0 VIADD R3, R3, 0x1 ;  /* 0x0000000103030836 */ /* 0x000fc60000000000 */
[----:B------:R-:W-:-:S13]  /*01b0*/  ISETP.GE.U32.AND P1, PT, R5, R10, PT ;  /* 0x0000000a0500720c */ /* 0x000fda0003f26070 */
[----:B------:R-:W-:Y:S01]  /*01c0*/  @P1 VIADD R3, R3, 0x1 ;  /* 0x0000000103031836 */ /* 0x000fe20000000000 */
[----:B------:R-:W-:-:S05]  /*01d0*/  @!P2 LOP3.LUT R3, RZ, R10, RZ, 0x33, !PT ;  /* 0x0000000aff03a212 */ /* 0x000fca00078e33ff */
[----:B------:R-:W-:-:S05]  /*01e0*/  IMAD.IADD R3, R6, 0x1, R3 ;  /* 0x0000000106037824 */ /* 0x000fca00078e0203 */
[C---:B------:R-:W-:Y:S02]  /*01f0*/  LOP3.LUT R2, R3.reuse, 0x3, RZ, 0xc0, !PT ;  /* 0x0000000303027812 */ /* 0x040fe400078ec0ff */
[----:B------:R-:W-:Y:S02]  /*0200*/  ISETP.GE.U32.AND P1, PT, R3, 0x3, PT ;  /* 0x000000030300780c */ /* 0x000fe40003f26070 */
[----:B------:R-:W-:Y:S02]  /*0210*/  ISETP.NE.AND P0, PT, R2, 0x3, PT ;  /* 0x000000030200780c */ /* 0x000fe40003f05270 */
[----:B------:R-:W-:-:S11]  /*0220*/  MOV R2, R0 ;  /* 0x0000000000027202 */ /* 0x000fd60000000f00 */
[----:B------:R-:W-:Y:S05]  /*0230*/  @!P0 BRA `(.L_x_3) ;  /* 0x0000000000348947 */ /* 0x000fea0003800000 */
[----:B------:R-:W0:Y:S01]  /*0240*/  S2UR UR5, SR_CgaCtaId ;  /* 0x00000000000579c3 */ /* 0x000e220000008800 */
[----:B------:R-:W-:Y:S01]  /*0250*/  VIADD R2, R3, 0x1 ;  /* 0x0000000103027836 */ /* 0x000fe20000000000 */
[----:B------:R-:W-:-:S04]  /*0260*/  UMOV UR4, 0x400 ;  /* 0x0000040000047882 */ /* 0x000fc80000000000 */
[----:B------:R-:W-:-:S05]  /*0270*/  LOP3.LUT R3, R2, 0x3, RZ, 0xc0, !PT ;  /* 0x0000000302037812 */ /* 0x000fca00078ec0ff */
[----:B------:R-:W-:Y:S02]  /*0280*/  IMAD R2, R3, R10, R0 ;  /* 0x0000000a03027224 */ /* 0x000fe400078e0200 */
[----:B------:R-:W-:Y:S01]  /*0290*/  IMAD.MOV R4, RZ, RZ, -R3 ;  /* 0x000000ffff047224 */ /* 0x000fe200078e0a03 */
[----:B0-----:R-:W-:-:S06]  /*02a0*/  ULEA UR4, UR5, UR4, 0x18 ;  /* 0x0000000405047291 */ /* 0x001fcc000f8ec0ff */
[----:B------:R-:W-:-:S07]  /*02b0*/  LEA R3, R0, UR4, 0x2 ;  /* 0x0000000400037c11 */ /* 0x000fce000f8e10ff */
.L_x_4:
[----:B------:R-:W-:Y:S01]  /*02c0*/  VIADD R4, R4, 0x1 ;  /* 0x0000000104047836 */ /* 0x000fe20000000000 */
[----:B------:R0:W-:Y:S04]  /*02d0*/  STS [R3], RZ ;  /* 0x000000ff03007388 */ /* 0x0001e80000000800 */
[----:B------:R-:W-:Y:S01]  /*02e0*/  ISETP.NE.AND P0, PT, R4, RZ, PT ;  /* 0x000000ff0400720c */ /* 0x000fe20003f05270 */
[----:B0-----:R-:W-:-:S12]  /*02f0*/  IMAD R3, R10, 0x4, R3 ;  /* 0x000000040a037824 */ /* 0x001fd800078e0203 */
[----:B------:R-:W-:Y:S05]  /*0300*/  @P0 BRA `(.L_x_4) ;  /* 0xfffffffc00ec0947 */ /* 0x000fea000383ffff */
.L_x_3:
[----:B------:R-:W-:Y:S05]  /*0310*/  BSYNC.RECONVERGENT B1 ;  /* 0x0000000000017941 */ /* 0x000fea0003800200 */
.L_x_2:
[----:B------:R-:W-:Y:S05]  /*0320*/  @!P1 BRA `(.L_x_1) ;  /* 0x00000000003c9947 */ /* 0x000fea0003800000 */
[----:B------:R-:W0:Y:S01]  /*0330*/  S2UR UR5, SR_CgaCtaId ;  /* 0x00000000000579c3 */ /* 0x000e220000008800 */
[----:B------:R-:W-:Y:S02]  /*0340*/  UMOV UR4, 0x400 ;  /* 0x0000040000047882 */ /* 0x000fe40000000000 */
[----:B0-----:R-:W-:-:S06]  /*0350*/  ULEA UR4, UR5, UR4, 0x18 ;  /* 0x0000000405047291 */ /* 0x001fcc000f8ec0ff */
[----:B------:R-:W-:-:S07]  /*0360*/  LEA R3, R2, UR4, 0x2 ;  /* 0x0000000402037c11 */ /* 0x000fce000f8e10ff */
.L_x_5:
[C---:B------:R-:W-:Y:S01]  /*0370*/  LEA R4, R10.reuse, R3, 0x2 ;  /* 0x000000030a047211 */ /* 0x040fe200078e10ff */
[C-C-:B------:R-:W-:Y:S01]  /*0380*/  IMAD R5, R10.reuse, 0x8, R3.reuse ;  /* 0x000000080a057824 */ /* 0x140fe200078e0203 */
[----:B------:R0:W-:Y:S01]  /*0390*/  STS [R3], RZ ;  /* 0x000000ff03007388 */ /* 0x0001e20000000800 */
[C-C-:B------:R-:W-:Y:S02]  /*03a0*/  IMAD R6, R10.reuse, 0xc, R3.reuse ;  /* 0x0000000c0a067824 */ /* 0x140fe400078e0203 */
[----:B------:R-:W-:Y:S01]  /*03b0*/  IMAD R2, R10, 0x4, R2 ;  /* 0x000000040a027824 */ /* 0x000fe200078e0202 */
[----:B------:R1:W-:Y:S04]  /*03c0*/  STS [R4], RZ ;  /* 0x000000ff04007388 */ /* 0x0003e80000000800 */
[----:B------:R1:W-:Y:S01]  /*03d0*/  STS [R5], RZ ;  /* 0x000000ff05007388 */ /* 0x0003e20000000800 */
[----:B------:R-:W-:Y:S01]  /*03e0*/  ISETP.GE.U32.AND P0, PT, R2, 0x1a, PT ;  /* 0x0000001a0200780c */ /* 0x000fe20003f06070 */
[----:B0-----:R-:W-:-:S02]  /*03f0*/  IMAD R3, R10, 0x10, R3 ;  /* 0x000000100a037824 */ /* 0x001fc400078e0203 */
[----:B------:R1:W-:Y:S10]  /*0400*/  STS [R6], RZ ;  /* 0x000000ff06007388 */ /* 0x0003f40000000800 */
[----:B-1----:R-:W-:Y:S05]  /*0410*/  @!P0 BRA `(.L_x_5) ;  /* 0xfffffffc00d48947 */ /* 0x002fea000383ffff */
.L_x_1:
[----:B------:R-:W-:Y:S05]  /*0420*/  BSYNC.RECONVERGENT B0 ;  /* 0x0000000000007941 */ /* 0x000fea0003800200 */
.L_x_0:
[----:B------:R-:W0:Y:S01]  /*0430*/  S2UR UR4, SR_CTAID.X ;  /* 0x00000000000479c3 */ /* 0x000e220000002500 */
[----:B------:R-:W1:Y:S01]  /*0440*/  LDCU UR5, c[0x0][0x388] ;  /* 0x00007100ff0577ac */ /* 0x000e620008000800 */
[----:B------:R-:W-:Y:S06]  /*0450*/  BSSY.RECONVERGENT B0, `(.L_x_6) ;  /* 0x0000015000007945 */ /* 0x000fec0003800200 */
[----:B------:R-:W-:Y:S01]  /*0460*/  BAR.SYNC.DEFER_BLOCKING 0x0 ;  /* 0x0000000000007b1d */ /* 0x000fe20000010000 */
[----:B------:R-:W-:-:S07]  /*0470*/  ISETP.GT.U32.AND P1, PT, R0, 0x19, PT ;  /* 0x000000190000780c */ /* 0x000fce0003f24070 */
[----:B------:R-:W0:Y:S01]  /*0480*/  LDC R3, c[0x0][0x360] ;  /* 0x0000d800ff037b82 */ /* 0x000e220000000800 */
[----:B------:R-:W2:Y:S01]  /*0490*/  LDCU.64 UR6, c[0x0][0x358] ;  /* 0x00006b00ff0677ac */ /* 0x000ea20008000a00 */
[----:B0-----:R-:W-:-:S05]  /*04a0*/  IMAD R4, R3, UR4, R0 ;  /* 0x0000000403047c24 */ /* 0x001fca000f8e0200 */
[----:B-1----:R-:W-:-:S13]  /*04b0*/  ISETP.GE.U32.AND P0, PT, R4, UR5, PT ;  /* 0x0000000504007c0c */ /* 0x002fda000bf06070 */
[----:B--2---:R-:W-:Y:S05]  /*04c0*/  @P0 BRA `(.L_x_7) ;  /* 0x0000000000340947 */ /* 0x004fea0003800000 */
[----:B------:R-:W0:Y:S02]  /*04d0*/  LDCU.64 UR4, c[0x0][0x380] ;  /* 0x00007000ff0477ac */ /* 0x000e240008000a00 */
[----:B0-----:R-:W-:-:S04]  /*04e0*/  IADD3 R4, P0, PT, R4, UR4, RZ ;  /* 0x0000000404047c10 */ /* 0x001fc8000ff1e0ff */
[----:B------:R-:W-:-:S05]  /*04f0*/  IADD3.X R5, PT, PT, RZ, UR5, RZ, P0, !PT ;  /* 0x00000005ff057c10 */ /* 0x000fca00087fe4ff */
[----:B------:R-:W2:Y:S02]  /*0500*/  LDG.E.U8 R4, desc[UR6][R4.64] ;  /* 0x0000000604047981 */ /* 0x000ea4000c1e1100 */
[----:B--2---:R-:W-:-:S05]  /*0510*/  VIADD R2, R4, 0xffffff9f ;  /* 0xffffff9f04027836 */ /* 0x004fca0000000000 */
[----:B------:R-:W-:-:S04]  /*0520*/  LOP3.LUT R2, R2, 0xff, RZ, 0xc0, !PT ;  /* 0x000000ff02027812 */ /* 0x000fc800078ec0ff */
[----:B------:R-:W-:-:S13]  /*0530*/  ISETP.GT.U32.AND P0, PT, R2, 0x19, PT ;  /* 0x000000190200780c */ /* 0x000fda0003f04070 */
[----:B------:R-:W-:Y:S05]  /*0540*/  @P0 BRA `(.L_x_7) ;  /* 0x0000000000140947 */ /* 0x000fea0003800000 */
[----:B------:R-:W0:Y:S01]  /*0550*/  S2UR UR5, SR_CgaCtaId ;  /* 0x00000000000579c3 */ /* 0x000e220000008800 */
[----:B------:R-:W-:Y:S02]  /*0560*/  UMOV UR4, 0x400 ;  /* 0x0000040000047882 */ /* 0x000fe40000000000 */
[----:B0-----:R-:W-:-:S06]  /*0570*/  ULEA UR4, UR5, UR4, 0x18 ;  /* 0x0000000405047291 */ /* 0x001fcc000f8ec0ff */
[----:B------:R-:W-:-:S05]  /*0580*/  LEA R2, R4, UR4, 0x2 ;  /* 0x0000000404027c11 */ /* 0x000fca000f8e10ff */
[----:B------:R0:W-:Y:S02]  /*0590*/  ATOMS.POPC.INC.32 RZ, [R2+URZ+-0x184] ;  /* 0xfffe7c0002ff7f8c */ /* 0x0001e4000d8000ff */
.L_x_7:
[----:B------:R-:W-:Y:S05]  /*05a0*/  BSYNC.RECONVERGENT B0 ;  /* 0x0000000000007941 */ /* 0x000fea0003800200 */
.L_x_6:
[----:B------:R-:W-:Y:S06]  /*05b0*/  BAR.SYNC.DEFER_BLOCKING 0x0 ;  /* 0x0000000000007b1d */ /* 0x000fec0000010000 */
[----:B------:R-:W-:Y:S05]  /*05c0*/  @P1 EXIT ;  /* 0x000000000000194d */ /* 0x000fea0003800000 */
[----:B------:R-:W1:Y:S01]  /*05d0*/  I2F.U32.RP R8, R3 ;  /* 0x0000000300087306 */ /* 0x000e620000209000 */
[----:B0-----:R-:W-:Y:S01]  /*05e0*/  IADD3 R2, PT, PT, R0, R3, RZ ;  /* 0x0000000300027210 */ /* 0x001fe20007ffe0ff */
[----:B------:R-:W-:Y:S01]  /*05f0*/  BSSY.RECONVERGENT B0, `(.L_x_8) ;  /* 0x000002f000007945 */ /* 0x000fe20003800200 */
[----:B------:R-:W-:Y:S02]  /*0600*/  ISETP.NE.U32.AND P2, PT, R3, RZ, PT ;  /* 0x000000ff0300720c */ /* 0x000fe40003f45070 */
[C---:B------:R-:W-:Y:S02]  /*0610*/  ISETP.GE.U32.AND P0, PT, R2.reuse, 0x1a, PT ;  /* 0x0000001a0200780c */ /* 0x040fe40003f06070 */
[----:B------:R-:W-:Y:S01]  /*0620*/  VIMNMX.U32 R7, PT, PT, R2, 0x1a, !PT ;  /* 0x0000001a02077848 */ /* 0x000fe20007fe0000 */
[----:B-1----:R-:W0:Y:S02]  /*0630*/  MUFU.RCP R8, R8 ;  /* 0x0000000800087308 */ /* 0x002e240000001000 */
[----:B0-----:R-:W-:-:S06]  /*0640*/  VIADD R4, R8, 0xffffffe ;  /* 0x0ffffffe08047836 */ /* 0x001fcc0000000000 */
[----:B------:R0:W1:Y:S02]  /*0650*/  F2I.FTZ.U32.TRUNC.NTZ R5, R4 ;  /* 0x0000000400057305 */ /* 0x000064000021f000 */
[----:B0-----:R-:W-:Y:S02]  /*0660*/  IMAD.MOV.U32 R4, RZ, RZ, RZ ;  /* 0x000000ffff047224 */ /* 0x001fe400078e00ff */
[----:B-1----:R-:W-:-:S04]  /*0670*/  IMAD.MOV R6, RZ, RZ, -R5 ;  /* 0x000000ffff067224 */ /* 0x002fc800078e0a05 */
[----:B------:R-:W-:Y:S01]  /*0680*/  IMAD R9, R6, R3, RZ ;  /* 0x0000000306097224 */ /* 0x000fe200078e02ff */
[----:B------:R-:W-:-:S03]  /*0690*/  SEL R6, RZ, 0x1, P0 ;  /* 0x00000001ff067807 */ /* 0x000fc60000000000 */
[----:B------:R-:W-:Y:S01]  /*06a0*/  IMAD.HI.U32 R5, R5, R9, R4 ;  /* 0x0000000905057227 */ /* 0x000fe200078e0004 */
[----:B------:R-:W-:-:S05]  /*06b0*/  IADD3 R2, PT, PT, R7, -R2, -R6 ;  /* 0x8000000207027210 */ /* 0x000fca0007ffe806 */
[----:B------:R-:W-:-:S04]  /*06c0*/  IMAD.HI.U32 R5, R5, R2, RZ ;  /* 0x0000000205057227 */ /* 0x000fc800078e00ff */
[----:B------:R-:W-:-:S04]  /*06d0*/  IMAD.MOV R4, RZ, RZ, -R5 ;  /* 0x000000ffff047224 */ /* 0x000fc800078e0a05 */
[----:B------:R-:W-:-:S05]  /*06e0*/  IMAD R2, R3, R4, R2 ;  /* 0x0000000403027224 */ /* 0x000fca00078e0202 */
[----:B------:R-:W-:-:S13]  /*06f0*/  ISETP.GE.U32.AND P0, PT, R2, R3, PT ;  /* 0x000000030200720c */ /* 0x000fda0003f06070 */
[----:B------:R-:W-:Y:S01]  /*0700*/  @P0 IMAD.IADD R2, R2, 0x1, -R3 ;  /* 0x0000000102020824 */ /* 0x000fe200078e0a03 */
[----:B------:R-:W-:-:S04]  /*0710*/  @P0 IADD3 R5, PT, PT, R5, 0x1, RZ ;  /* 0x0000000105050810 */ /* 0x000fc80007ffe0ff */
[----:B------:R-:W-:-:S13]  /*0720*/  ISETP.GE.U32.AND P1, PT, R2, R3, PT ;  /* 0x000000030200720c */ /* 0x000fda0003f26070 */
[----:B------:R-:W-:Y:S01]  /*0730*/  @P1 VIADD R5, R5, 0x1 ;  /* 0x0000000105051836 */ /* 0x000fe20000000000 */
[----:B------:R-:W-:-:S05]  /*0740*/  @!P2 LOP3.LUT R5, RZ, R3, RZ, 0x33, !PT ;  /* 0x00000003ff05a212 */ /* 0x000fca00078e33ff */
[----:B------:R-:W-:-:S05]  /*0750*/  IMAD.IADD R8, R6, 0x1, R5 ;  /* 0x0000000106087824 */ /* 0x000fca00078e0205 */
[----:B------:R-:W-:-:S04]  /*0760*/  LOP3.LUT R2, R8, 0x3, RZ, 0xc0, !PT ;  /* 0x0000000308027812 */ /* 0x000fc800078ec0ff */
[----:B------:R-:W-:-:S13]  /*0770*/  ISETP.NE.AND P0, PT, R2, 0x3, PT ;  /* 0x000000030200780c */ /* 0x000fda0003f05270 */
[----:B------:R-:W-:Y:S05]  /*0780*/  @!P0 BRA `(.L_x_9) ;  /* 0x0000000000548947 */ /* 0x000fea0003800000 */
[----:B------:R-:W0:Y:S01]  /*0790*/  S2UR UR5, SR_CgaCtaId ;  /* 0x00000000000579c3 */ /* 0x000e220000008800 */
[----:B------:R-:W-:Y:S01]  /*07a0*/  VIADD R2, R8, 0x1 ;  /* 0x0000000108027836 */ /* 0x000fe20000000000 */
[----:B------:R-:W-:-:S04]  /*07b0*/  UMOV UR4, 0x400 ;  /* 0x0000040000047882 */ /* 0x000fc80000000000 */
[----:B------:R-:W-:Y:S02]  /*07c0*/  LOP3.LUT R2, R2, 0x3, RZ, 0xc0, !PT ;  /* 0x0000000302027812 */ /* 0x000fe400078ec0ff */
[----:B------:R-:W1:Y:S02]  /*07d0*/  LDC.64 R4, c[0x0][0x390] ;  /* 0x0000e400ff047b82 */ /* 0x000e640000000a00 */
[----:B------:R-:W-:Y:S01]  /*07e0*/  IADD3 R7, PT, PT, -R2, RZ, RZ ;  /* 0x000000ff02077210 */ /* 0x000fe20007ffe1ff */
[----:B0-----:R-:W-:-:S06]  /*07f0*/  ULEA UR4, UR5, UR4, 0x18 ;  /* 0x0000000405047291 */ /* 0x001fcc000f8ec0ff */
[C---:B------:R-:W-:Y:S01]  /*0800*/  LEA R6, R0.reuse, UR4, 0x2 ;  /* 0x0000000400067c11 */ /* 0x040fe2000f8e10ff */
[----:B-1----:R-:W-:-:S04]  /*0810*/  IMAD.WIDE.U32 R4, R0, 0x4, R4 ;  /* 0x0000000400047825 */ /* 0x002fc800078e0004 */
[----:B------:R-:W-:-:S07]  /*0820*/  IMAD R0, R2, R3, R0 ;  /* 0x0000000302007224 */ /* 0x000fce00078e0200 */
.L_x_12:
[----:B------:R-:W0:Y:S01]  /*0830*/  LDS R9, [R6] ;  /* 0x0000000006097984 */ /* 0x000e220000000800 */
[----:B------:R-:W-:Y:S01]  /*0840*/  VIADD R7, R7, 0x1 ;  /* 0x0000000107077836 */ /* 0x000fe20000000000 */
[----:B------:R-:W-:Y:S04]  /*0850*/  BSSY.RECONVERGENT B1, `(.L_x_10) ;  /* 0x0000005000017945 */ /* 0x000fe80003800200 */
[----:B------:R-:W-:Y:S02]  /*0860*/  ISETP.NE.AND P1, PT, R7, RZ, PT ;  /* 0x000000ff0700720c */ /* 0x000fe40003f25270 */
[----:B0-----:R-:W-:-:S13]  /*0870*/  ISETP.NE.AND P0, PT, R9, RZ, PT ;  /* 0x000000ff0900720c */ /* 0x001fda0003f05270 */
[----:B------:R-:W-:Y:S05]  /*0880*/  @!P0 BRA `(.L_x_11) ;  /* 0x0000000000048947 */ /* 0x000fea0003800000 */
[----:B------:R0:W-:Y:S02]  /*0890*/  REDG.E.ADD.STRONG.GPU desc[UR6][R4.64], R9 ;  /* 0x000000090400798e */ /* 0x0001e4000c12e106 */
.L_x_11:
[----:B------:R-:W-:Y:S05]  /*08a0*/  BSYNC.RECONVERGENT B1 ;  /* 0x0000000000017941 */ /* 0x000fea0003800200 */
.L_x_10:
[C---:B------:R-:W-:Y:S02]  /*08b0*/  IMAD R6, R3.reuse, 0x4, R6 ;  /* 0x0000000403067824 */ /* 0x040fe400078e0206 */
[----:B0-----:R-:W-:Y:S01]  /*08c0*/  IMAD.WIDE.U32 R4, R3, 0x4, R4 ;  /* 0x0000000403047825 */ /* 0x001fe200078e0004 */
[----:B------:R-:W-:Y:S06]  /*08d0*/  @P1 BRA `(.L_x_12) ;  /* 0xfffffffc00d41947 */ /* 0x000fec000383ffff */
.L_x_9:
[----:B------:R-:W-:Y:S05]  /*08e0*/  BSYNC.RECONVERGENT B0 ;  /* 0x0000000000007941 */ /* 0x000fea0003800200 */
.L_x_8:
[----:B------:R-:W-:-:S13]  /*08f0*/  ISETP.GE.U32.AND P0, PT, R8, 0x3, PT ;  /* 0x000000030800780c */ /* 0x000fda0003f06070 */
[----:B------:R-:W-:Y:S05]  /*0900*/  @!P0 EXIT ;  /* 0x000000000000894d */ /* 0x000fea0003800000 */
[----:B------:R-:W0:Y:S01]  /*0910*/  S2UR UR5, SR_CgaCtaId ;  /* 0x00000000000579c3 */ /* 0x000e220000008800 */
[----:B------:R-:W-:Y:S01]  /*0920*/  UMOV UR4, 0x400 ;  /* 0x0000040000047882 */ /* 0x000fe20000000000 */
[C-C-:B------:R-:W-:Y:S01]  /*0930*/  IMAD R2, R3.reuse, 0x2, R0.reuse ;  /* 0x0000000203027824 */ /* 0x140fe200078e0200 */
[----:B------:R-:W-:Y:S01]  /*0940*/  IADD3 R9, PT, PT, R0, R3, RZ ;  /* 0x0000000300097210 */ /* 0x000fe20007ffe0ff */
[----:B------:R-:W-:-:S04]  /*0950*/  IMAD R8, R3, 0x3, R0 ;  /* 0x0000000303087824 */ /* 0x000fc800078e0200 */
[----:B------:R-:W1:Y:S01]  /*0960*/  LDC.64 R4, c[0x0][0x390] ;  /* 0x0000e400ff047b82 */ /* 0x000e620000000a00 */
[----:B0-----:R-:W-:-:S06]  /*0970*/  ULEA UR4, UR5, UR4, 0x18 ;  /* 0x0000000405047291 */ /* 0x001fcc000f8ec0ff */
[----:B------:R-:W-:-:S07]  /*0980*/  LEA R10, R0, UR4, 0x2 ;  /* 0x00000004000a7c11 */ /* 0x000fce000f8e10ff */
.L_x_21:
[----:B0-----:R-:W0:Y:S01]  /*0990*/  LDS R13, [R10] ;  /* 0x000000000a0d7984 */ /* 0x001e220000000800 */
[C-C-:B----4-:R-:W-:Y:S01]  /*09a0*/  IMAD R11, R3.reuse, 0xc, R10.reuse ;  /* 0x0000000c030b7824 */ /* 0x150fe200078e020a */
[----:B------:R-:W-:Y:S01]  /*09b0*/  BSSY.RECONVERGENT B0, `(.L_x_13) ;  /* 0x000000d000007945 */ /* 0x000fe20003800200 */
[C-C-:B--23--:R-:W-:Y:S02]  /*09c0*/  IMAD R6, R3.reuse, 0x4, R10.reuse ;  /* 0x0000000403067824 */ /* 0x14cfe400078e020a */
[----:B------:R-:W-:Y:S02]  /*09d0*/  IMAD R7, R3, 0x8, R10 ;  /* 0x0000000803077824 */ /* 0x000fe400078e020a */
[----:B------:R-:W2:Y:S04]  /*09e0*/  LDS R11, [R11] ;  /* 0x000000000b0b7984 */ /* 0x000ea80000000800 */
[----:B------:R-:W3:Y:S04]  /*09f0*/  LDS R15, [R6] ;  /* 0x00000000060f7984 */ /* 0x000ee80000000800 */
[----:B------:R-:W4:Y:S01]  /*0a00*/  LDS R17, [R7] ;  /* 0x0000000007117984 */ /* 0x000f220000000800 */
[----:B0-----:R-:W-:-:S02]  /*0a10*/  ISETP.NE.AND P0, PT, R13, RZ, PT ;  /* 0x000000ff0d00720c */ /* 0x001fc40003f05270 */
[----:B--2---:R-:W-:Y:S02]  /*0a20*/  ISETP.NE.AND P3, PT, R11, RZ, PT ;  /* 0x000000ff0b00720c */ /* 0x004fe40003f65270 */
[----:B---3--:R-:W-:Y:S02]  /*0a30*/  ISETP.NE.AND P1, PT, R15, RZ, PT ;  /* 0x000000ff0f00720c */ /* 0x008fe40003f25270 */
[----:B----4-:R-:W-:-:S07]  /*0a40*/  ISETP.NE.AND P2, PT, R17, RZ, PT ;  /* 0x000000ff1100720c */ /* 0x010fce0003f45270 */
[----:B------:R-:W-:Y:S06]  /*0a50*/  @!P0 BRA `(.L_x_14) ;  /* 0x0000000000088947 */ /* 0x000fec0003800000 */
[----:B-1----:R-:W-:-:S05]  /*0a60*/  IMAD.WIDE.U32 R6, R0, 0x4, R4 ;  /* 0x0000000400067825 */ /* 0x002fca00078e0004 */
[----:B------:R0:W-:Y:S02]  /*0a70*/  REDG.E.ADD.STRONG.GPU desc[UR6][R6.64], R13 ;  /* 0x0000000d0600798e */ /* 0x0001e4000c12e106 */
.L_x_14:
[----:B------:R-:W-:Y:S05]  /*0a80*/  BSYNC.RECONVERGENT B0 ;  /* 0x0000000000007941 */ /* 0x000fea0003800200 */
.L_x_13:
[----:B------:R-:W-:Y:S04]  /*0a90*/  BSSY.RECONVERGENT B0, `(.L_x_15) ;  /* 0x0000004000007945 */ /* 0x000fe80003800200 */
[----:B------:R-:W-:Y:S05]  /*0aa0*/  @!P1 BRA `(.L_x_16) ;  /* 0x0000000000089947 */ /* 0x000fea0003800000 */
[----:B01----:R-:W-:-:S05]  /*0ab0*/  IMAD.WIDE.U32 R6, R9, 0x4, R4 ;  /* 0x0000000409067825 */ /* 0x003fca00078e0004 */
[----:B------:R2:W-:Y:S02]  /*0ac0*/  REDG.E.ADD.STRONG.GPU desc[UR6][R6.64], R15 ;  /* 0x0000000f0600798e */ /* 0x0005e4000c12e106 */
.L_x_16:
[----:B------:R-:W-:Y:S05]  /*0ad0*/  BSYNC.RECONVERGENT B0 ;  /* 0x0000000000007941 */ /* 0x000fea0003800200 */
.L_x_15:
[----:B------:R-:W-:Y:S04]  /*0ae0*/  BSSY.RECONVERGENT B0, `(.L_x_17) ;  /* 0x0000004000007945 */ /* 0x000fe80003800200 */
[----:B------:R-:W-:Y:S05]  /*0af0*/  @!P2 BRA `(.L_x_18) ;  /* 0x000000000008a947 */ /* 0x000fea0003800000 */
[----:B012---:R-:W-:-:S05]  /*0b00*/  IMAD.WIDE.U32 R6, R2, 0x4, R4 ;  /* 0x0000000402067825 */ /* 0x007fca00078e0004 */
[----:B------:R3:W-:Y:S02]  /*0b10*/  REDG.E.ADD.STRONG.GPU desc[UR6][R6.64], R17 ;  /* 0x000000110600798e */ /* 0x0007e4000c12e106 */
.L_x_18:
[----:B------:R-:W-:Y:S05]  /*0b20*/  BSYNC.RECONVERGENT B0 ;  /* 0x0000000000007941 */ /* 0x000fea0003800200 */
.L_x_17:
[----:B------:R-:W-:Y:S01]  /*0b30*/  BSSY.RECONVERGENT B0, `(.L_x_19) ;  /* 0x0000005000007945 */ /* 0x000fe20003800200 */
[----:B------:R-:W-:-:S03]  /*0b40*/  IADD3 R0, PT, PT, R3, R0, R3 ;  /* 0x0000000003007210 */ /* 0x000fc60007ffe003 */
[----:B------:R-:W-:Y:S05]  /*0b50*/  @!P3 BRA `(.L_x_20) ;  /* 0x000000000008b947 */ /* 0x000fea0003800000 */
[----:B0123--:R-:W-:-:S05]  /*0b60*/  IMAD.WIDE.U32 R6, R8, 0x4, R4 ;  /* 0x0000000408067825 */ /* 0x00ffca00078e0004 */
[----:B------:R4:W-:Y:S02]  /*0b70*/  REDG.E.ADD.STRONG.GPU desc[UR6][R6.64], R11 ;  /* 0x0000000b0600798e */ /* 0x0009e4000c12e106 */
.L_x_20:
[----:B------:R-:W-:Y:S05]  /*0b80*/  BSYNC.RECONVERGENT B0 ;  /* 0x0000000000007941 */ /* 0x000fea0003800200 */
.L_x_19:
[C---:B------:R-:W-:Y:S01]  /*0b90*/  IADD3 R0, PT, PT, R3.reuse, R0, R3 ;  /* 0x0000000003007210 */ /* 0x040fe20007ffe003 */
[C---:B------:R-:W-:Y:S01]  /*0ba0*/  IMAD R2, R3.reuse, 0x4, R2 ;  /* 0x0000000403027824 */ /* 0x040fe200078e0202 */
[C---:B------:R-:W-:Y:S01]  /*0bb0*/  LEA R8, R3.reuse, R8, 0x2 ;  /* 0x0000000803087211 */ /* 0x040fe200078e10ff */
[C---:B------:R-:W-:Y:S01]  /*0bc0*/  IMAD R9, R3.reuse, 0x4, R9 ;  /* 0x0000000403097824 */ /* 0x040fe200078e0209 */
[----:B------:R-:W-:Y:S01]  /*0bd0*/  ISETP.GE.U32.AND P0, PT, R0, 0x1a, PT ;  /* 0x0000001a0000780c */ /* 0x000fe20003f06070 */
[----:B------:R-:W-:-:S12]  /*0be0*/  IMAD R10, R3, 0x10, R10 ;  /* 0x00000010030a7824 */ /* 0x000fd800078e020a */
[----:B------:R-:W-:Y:S05]  /*0bf0*/  @!P0 BRA `(.L_x_21) ;  /* 0xfffffffc00648947 */ /* 0x000fea000383ffff */
[----:B------:R-:W-:Y:S05]  /*0c00*/  EXIT ;  /* 0x000000000000794d */ /* 0x000fea0003800000 */
.L_x_22:
[----:B------:R-:W-:-:S00]  /*0c10*/  BRA `(.L_x_22) ;  /* 0xfffffffc00fc7947 */ /* 0x000fc0000383ffff */
[----:B------:R-:W-:-:S00]  /*0c20*/  NOP ;  /* 0x0000000000007918 */ /* 0x000fc00000000000 */
        /* <DEDUP_REMOVED lines=13> */
.L_x_30:


//--------------------- .text._Z24privateParallelHistogramPcjPjj --------------------------
	.section	.text._Z24privateParallelHistogramPcjPjj,"ax",@progbits
	.align	128
        .global         _Z24privateParallelHistogramPcjPjj
        .type           _Z24privateParallelHistogramPcjPjj,@function
        .size           _Z24privateParallelHistogramPcjPjj,(.L_x_31 - _Z24privateParallelHistogramPcjPjj)
        .other          _Z24privateParallelHistogramPcjPjj,@"STO_CUDA_ENTRY STV_DEFAULT"
_Z24privateParallelHistogramPcjPjj:
.text._Z24privateParallelHistogramPcjPjj:
[----:B------:R-:W-:Y:S01]  /*0000*/  LDC R1, c[0x0][0x37c] ;  /* 0x0000df00ff017b82 */ /* 0x000fe20000000800 */
[----:B------:R-:W0:Y:S01]  /*0010*/  S2R R0, SR_CTAID.X ;  /* 0x0000000000007919 */ /* 0x000e220000002500 */
[----:B------:R-:W0:Y:S06]  /*0020*/  LDCU UR4, c[0x0][0x360] ;  /* 0x00006c00ff0477ac */ /* 0x000e2c0008000800 */
[----:B------:R-:W1:Y:S01]  /*0030*/  LDC.64 R2, c[0x0][0x390] ;  /* 0x0000e400ff027b82 */ /* 0x000e620000000a00 */
[----:B------:R-:W-:Y:S01]  /*0040*/  BSSY.RECONVERGENT B0, `(.L_x_23) ;  /* 0x0000028000007945 */ /* 0x000fe20003800200 */
[----:B------:R-:W0:Y:S01]  /*0050*/  S2R R5, SR_TID.X ;  /* 0x0000000000057919 */ /* 0x000e220000002100 */
[----:B------:R-:W2:Y:S01]  /*0060*/  LDCU UR5, c[0x0][0x388] ;  /* 0x00007100ff0577ac */ /* 0x000ea20008000800 */
[----:B0-----:R-:W-:Y:S01]  /*0070*/  IMAD R6, R0, UR4, R5 ;  /* 0x0000000400067c24 */ /* 0x001fe2000f8e0205 */
[----:B------:R-:W-:-:S04]  /*0080*/  ISETP.GT.U32.AND P0, PT, R5, 0x19, PT ;  /* 0x000000190500780c */ /* 0x000fc80003f04070 */
[----:B--2---:R-:W-:Y:S01]  /*0090*/  ISETP.GE.U32.AND P1, PT, R6, UR5, PT ;  /* 0x0000000506007c0c */ /* 0x004fe2000bf26070 */
[----:B------:R-:W0:Y:S01]  /*00a0*/  LDCU.64 UR4, c[0x0][0x358] ;  /* 0x00006b00ff0477ac */ /* 0x000e220008000a00 */
[----:B------:R-:W-:-:S11]  /*00b0*/  ISETP.EQ.OR P0, PT, R0, RZ, P0 ;  /* 0x000000ff0000720c */ /* 0x000fd60000702670 */
[----:B-1----:R-:W-:Y:S05]  /*00c0*/  @P1 BRA `(.L_x_24) ;  /* 0x00000000007c1947 */ /* 0x002fea0003800000 */
[----:B------:R-:W1:Y:S02]  /*00d0*/  LDCU.64 UR6, c[0x0][0x380] ;  /* 0x00007000ff0677ac */ /* 0x000e640008000a00 */
[----:B-1----:R-:W-:-:S04]  /*00e0*/  IADD3 R6, P1, PT, R6, UR6, RZ ;  /* 0x0000000606067c10 */ /* 0x002fc8000ff3e0ff */
[----:B------:R-:W-:-:S05]  /*00f0*/  IADD3.X R7, PT, PT, RZ, UR7, RZ, P1, !PT ;  /* 0x00000007ff077c10 */ /* 0x000fca0008ffe4ff */
[----:B0-----:R-:W2:Y:S02]  /*0100*/  LDG.E.S8 R6, desc[UR4][R6.64] ;  /* 0x0000000406067981 */ /* 0x001ea4000c1e1300 */
[----:B--2---:R-:W-:-:S04]  /*0110*/  IADD3 R4, PT, PT, R6, -0x61, RZ ;  /* 0xffffff9f06047810 */ /* 0x004fc80007ffe0ff */
[----:B------:R-:W-:-:S13]  /*0120*/  ISETP.GT.U32.AND P1, PT, R4, 0x19, PT ;  /* 0x000000190400780c */ /* 0x000fda0003f24070 */
[----:B------:R-:W-:Y:S05]  /*0130*/  @P1 BRA `(.L_x_24) ;  /* 0x0000000000601947 */ /* 0x000fea0003800000 */
[----:B------:R-:W0:Y:S01]  /*0140*/  LDCU UR6, c[0x0][0x398] ;  /* 0x00007300ff0677ac */ /* 0x000e220008000800 */
[----:B------:R-:W-:Y:S01]  /*0150*/  HFMA2 R11, -RZ, RZ, 0, 5.9604644775390625e-08 ;  /* 0x00000001ff0b7431 */ /* 0x000fe200000001ff */
[----:B0-----:R-:W0:Y:S01]  /*0160*/  I2F.U32.RP R8, UR6 ;  /* 0x0000000600087d06 */ /* 0x001e220008209000 */
[----:B------:R-:W-:-:S07]  /*0170*/  ISETP.NE.U32.AND P3, PT, RZ, UR6, PT ;  /* 0x00000006ff007c0c */ /* 0x000fce000bf65070 */
[----:B0-----:R-:W0:Y:S02]  /*0180*/  MUFU.RCP R8, R8 ;  /* 0x0000000800087308 */ /* 0x001e240000001000 */
[----:B0-----:R-:W-:-:S06]  /*0190*/  VIADD R6, R8, 0xffffffe ;  /* 0x0ffffffe08067836 */ /* 0x001fcc0000000000 */
[----:B------:R0:W1:Y:S02]  /*01a0*/  F2I.FTZ.U32.TRUNC.NTZ R7, R6 ;  /* 0x0000000600077305 */ /* 0x000064000021f000 */
[----:B0-----:R-:W-:Y:S01]  /*01b0*/  IMAD.MOV.U32 R6, RZ, RZ, RZ ;  /* 0x000000ffff067224 */ /* 0x001fe200078e00ff */
[----:B-1----:R-:W-:-:S05]  /*01c0*/  IADD3 R9, PT, PT, RZ, -R7, RZ ;  /* 0x80000007ff097210 */ /* 0x002fca0007ffe0ff */
[----:B------:R-:W-:-:S04]  /*01d0*/  IMAD R9, R9, UR6, RZ ;  /* 0x0000000609097c24 */ /* 0x000fc8000f8e02ff */
[----:B------:R-:W-:-:S06]  /*01e0*/  IMAD.HI.U32 R7, R7, R9, R6 ;  /* 0x0000000907077227 */ /* 0x000fcc00078e0006 */
[----:B------:R-:W-:-:S05]  /*01f0*/  IMAD.HI.U32 R9, R7, R4, RZ ;  /* 0x0000000407097227 */ /* 0x000fca00078e00ff */
[----:B------:R-:W-:-:S05]  /*0200*/  IADD3 R7, PT, PT, -R9, RZ, RZ ;  /* 0x000000ff09077210 */ /* 0x000fca0007ffe1ff */
[----:B------:R-:W-:Y:S02]  /*0210*/  IMAD R4, R7, UR6, R4 ;  /* 0x0000000607047c24 */ /* 0x000fe4000f8e0204 */
[----:B------:R-:W0:Y:S03]  /*0220*/  LDC.64 R6, c[0x0][0x390] ;  /* 0x0000e400ff067b82 */ /* 0x000e260000000a00 */
[----:B------:R-:W-:-:S13]  /*0230*/  ISETP.GE.U32.AND P1, PT, R4, UR6, PT ;  /* 0x0000000604007c0c */ /* 0x000fda000bf26070 */
[----:B------:R-:W-:Y:S01]  /*0240*/  @P1 VIADD R4, R4, -UR6 ;  /* 0x8000000604041c36 */ /* 0x000fe20008000000 */
[----:B------:R-:W-:-:S04]  /*0250*/  @P1 IADD3 R9, PT, PT, R9, 0x1, RZ ;  /* 0x0000000109091810 */ /* 0x000fc80007ffe0ff */
[----:B------:R-:W-:-:S13]  /*0260*/  ISETP.GE.U32.AND P2, PT, R4, UR6, PT ;  /* 0x0000000604007c0c */ /* 0x000fda000bf46070 */
[----:B------:R-:W-:Y:S01]  /*0270*/  @P2 VIADD R9, R9, 0x1 ;  /* 0x0000000109092836 */ /* 0x000fe20000000000 */
[----:B------:R-:W-:-:S05]  /*0280*/  @!P3 LOP3.LUT R9, RZ, UR6, RZ, 0x33, !PT ;  /* 0x00000006ff09bc12 */ /* 0x000fca000f8e33ff */
[----:B------:R-:W-:-:S04]  /*0290*/  IMAD R9, R0, 0x1a, R9 ;  /* 0x0000001a00097824 */ /* 0x000fc800078e0209 */
[----:B0-----:R-:W-:-:S05]  /*02a0*/  IMAD.WIDE.U32 R6, R9, 0x4, R6 ;  /* 0x0000000409067825 */ /* 0x001fca00078e0006 */
[----:B------:R1:W-:Y:S02]  /*02b0*/  REDG.E.ADD.STRONG.GPU desc[UR4][R6.64], R11 ;  /* 0x0000000b0600798e */ /* 0x0003e4000c12e104 */
.L_x_24:
[----:B0-----:R-:W-:Y:S05]  /*02c0*/  BSYNC.RECONVERGENT B0 ;  /* 0x0000000000007941 */ /* 0x001fea0003800200 */
.L_x_23:
[----:B------:R-:W-:Y:S05]  /*02d0*/  @P0 EXIT ;  /* 0x000000000000094d */ /* 0x000fea0003800000 */
.L_x_27:
[----:B------:R-:W-:-:S04]  /*02e0*/  IMAD R5, R0, 0x1a, R5 ;  /* 0x0000001a00057824 */ /* 0x000fc800078e0205 */
[----:B01----:R-:W-:-:S06]  /*02f0*/  IMAD.WIDE.U32 R6, R5, 0x4, R2 ;  /* 0x0000000405067825 */ /* 0x003fcc00078e0002 */
[----:B------:R-:W2:Y:S01]  /*0300*/  LDG.E R7, desc[UR4][R6.64] ;  /* 0x0000000406077981 */ /* 0x000ea2000c1e1900 */
[----:B------:R-:W-:Y:S01]  /*0310*/  IMAD R5, R0, -0x19, R5 ;  /* 0xffffffe700057824 */ /* 0x000fe200078e0205 */
[----:B------:R-:W-:Y:S04]  /*0320*/  BSSY.RECONVERGENT B0, `(.L_x_25) ;  /* 0x0000007000007945 */ /* 0x000fe80003800200 */
[----:B------:R-:W-:Y:S02]  /*0330*/  ISETP.GE.U32.AND P1, PT, R5, 0x1a, PT ;  /* 0x0000001a0500780c */ /* 0x000fe40003f26070 */
[----:B--2---:R-:W-:-:S13]  /*0340*/  ISETP.NE.AND P0, PT, R7, RZ, PT ;  /* 0x000000ff0700720c */ /* 0x004fda0003f05270 */
[----:B------:R-:W-:Y:S05]  /*0350*/  @!P0 BRA `(.L_x_26) ;  /* 0x00000000000c8947 */ /* 0x000fea0003800000 */
[----:B------:R-:W-:-:S04]  /*0360*/  IMAD.WIDE.U32 R6, R7, 0x4, R2 ;  /* 0x0000000407067825 */ /* 0x000fc800078e0002 */
[----:B------:R-:W-:-:S05]  /*0370*/  IMAD.MOV.U32 R9, RZ, RZ, 0x1 ;  /* 0x00000001ff097424 */ /* 0x000fca00078e00ff */
[----:B------:R0:W-:Y:S02]  /*0380*/  REDG.E.ADD.STRONG.GPU desc[UR4][R6.64], R9 ;  /* 0x000000090600798e */ /* 0x0001e4000c12e104 */
.L_x_26:
[----:B------:R-:W-:Y:S05]  /*0390*/  BSYNC.RECONVERGENT B0 ;  /* 0x0000000000007941 */ /* 0x000fea0003800200 */
.L_x_25:
[----:B------:R-:W-:Y:S05]  /*03a0*/  @!P1 BRA `(.L_x_27) ;  /* 0xfffffffc00cc9947 */ /* 0x000fea000383ffff */
[----:B------:R-:W-:Y:S05]  /*03b0*/  EXIT ;  /* 0x000000000000794d */ /* 0x000fea0003800000 */
.L_x_28:
        /* <DEDUP_REMOVED lines=12> */
.L_x_31:


//--------------------- .text._Z17ParallelHistogramPcjPjj --------------------------
	.section	.text._Z17ParallelHistogramPcjPjj,"ax",@progbits
	.align	128
        .global         _Z17ParallelHistogramPcjPjj
        .type           _Z17ParallelHistogramPcjPjj,@function
        .size           _Z17ParallelHistogramPcjPjj,(.L_x_32 - _Z17ParallelHistogramPcjPjj)
        .other          _Z17ParallelHistogramPcjPjj,@"STO_CUDA_ENTRY STV_DEFAULT"
_Z17ParallelHistogramPcjPjj:
.text._Z17ParallelHistogramPcjPjj:
[----:B------:R-:W-:Y:S01]  /*0000*/  LDC R1, c[0x0][0x37c] ;  /* 0x0000df00ff017b82 */ /* 0x000fe20000000800 */
[----:B------:R-:W0:Y:S07]  /*0010*/  S2R R2, SR_TID.X ;  /* 0x0000000000027919 */ /* 0x000e2e0000002100 */
[----:B------:R-:W0:Y:S01]  /*0020*/  S2UR UR4, SR_CTAID.X ;  /* 0x00000000000479c3 */ /* 0x000e220000002500 */
[----:B------:R-:W1:Y:S07]  /*0030*/  LDCU UR5, c[0x0][0x388] ;  /* 0x00007100ff0577ac */ /* 0x000e6e0008000800 */
[----:B------:R-:W0:Y:S02]  /*0040*/  LDC R3, c[0x0][0x360] ;  /* 0x0000d800ff037b82 */ /* 0x000e240000000800 */
[----:B0-----:R-:W-:-:S05]  /*0050*/  IMAD R2, R3, UR4, R2 ;  /* 0x0000000403027c24 */ /* 0x001fca000f8e0202 */
[----:B-1----:R-:W-:-:S13]  /*0060*/  ISETP.GE.U32.AND P0, PT, R2, UR5, PT ;  /* 0x0000000502007c0c */ /* 0x002fda000bf06070 */
[----:B------:R-:W-:Y:S05]  /*0070*/  @P0 EXIT ;  /* 0x000000000000094d */ /* 0x000fea0003800000 */
[----:B------:R-:W0:Y:S01]  /*0080*/  LDCU.64 UR6, c[0x0][0x380] ;  /* 0x00007000ff0677ac */ /* 0x000e220008000a00 */
[----:B------:R-:W1:Y:S01]  /*0090*/  LDCU.64 UR4, c[0x0][0x358] ;  /* 0x00006b00ff0477ac */ /* 0x000e620008000a00 */
[----:B0-----:R-:W-:-:S05]  /*00a0*/  IADD3 R2, P0, PT, R2, UR6, RZ ;  /* 0x0000000602027c10 */ /* 0x001fca000ff1e0ff */
[----:B------:R-:W-:-:S05]  /*00b0*/  IMAD.X R3, RZ, RZ, UR7, P0 ;  /* 0x00000007ff037e24 */ /* 0x000fca00080e06ff */
[----:B-1----:R-:W2:Y:S02]  /*00c0*/  LDG.E.U8 R2, desc[UR4][R2.64] ;  /* 0x0000000402027981 */ /* 0x002ea4000c1e1100 */
[----:B--2---:R-:W-:-:S05]  /*00d0*/  VIADD R0, R2, 0xffffff9f ;  /* 0xffffff9f02007836 */ /* 0x004fca0000000000 */
[----:B------:R-:W-:-:S04]  /*00e0*/  LOP3.LUT R4, R0, 0xff, RZ, 0xc0, !PT ;  /* 0x000000ff00047812 */ /* 0x000fc800078ec0ff */
[----:B------:R-:W-:-:S13]  /*00f0*/  ISETP.GT.U32.AND P0, PT, R4, 0x19, PT ;  /* 0x000000190400780c */ /* 0x000fda0003f04070 */
[----:B------:R-:W-:Y:S05]  /*0100*/  @P0 EXIT ;  /* 0x000000000000094d */ /* 0x000fea0003800000 */
[----:B------:R-:W0:Y:S01]  /*0110*/  LDCU UR6, c[0x0][0x398] ;  /* 0x00007300ff0677ac */ /* 0x000e220008000800 */
[----:B------:R-:W-:Y:S01]  /*0120*/  IMAD.MOV.U32 R7, RZ, RZ, 0x1 ;  /* 0x00000001ff077424 */ /* 0x000fe200078e00ff */
[----:B0-----:R-:W0:Y:S01]  /*0130*/  I2F.U32.RP R4, UR6 ;  /* 0x0000000600047d06 */ /* 0x001e220008209000 */
[----:B------:R-:W-:-:S07]  /*0140*/  ISETP.NE.U32.AND P2, PT, RZ, UR6, PT ;  /* 0x00000006ff007c0c */ /* 0x000fce000bf45070 */
[----:B0-----:R-:W0:Y:S02]  /*0150*/  MUFU.RCP R4, R4 ;  /* 0x0000000400047308 */ /* 0x001e240000001000 */
[----:B0-----:R-:W-:-:S06]  /*0160*/  IADD3 R2, PT, PT, R4, 0xffffffe, RZ ;  /* 0x0ffffffe04027810 */ /* 0x001fcc0007ffe0ff */
[----:B------:R0:W1:Y:S02]  /*0170*/  F2I.FTZ.U32.TRUNC.NTZ R3, R2 ;  /* 0x0000000200037305 */ /* 0x000064000021f000 */
[----:B0-----:R-:W-:Y:S02]  /*0180*/  HFMA2 R2, -RZ, RZ, 0, 0 ;  /* 0x00000000ff027431 */ /* 0x001fe400000001ff */
[----:B-1----:R-:W-:-:S04]  /*0190*/  IMAD.MOV R5, RZ, RZ, -R3 ;  /* 0x000000ffff057224 */ /* 0x002fc800078e0a03 */
[----:B------:R-:W-:-:S04]  /*01a0*/  IMAD R5, R5, UR6, RZ ;  /* 0x0000000605057c24 */ /* 0x000fc8000f8e02ff */
[----:B------:R-:W-:-:S06]  /*01b0*/  IMAD.HI.U32 R3, R3, R5, R2 ;  /* 0x0000000503037227 */ /* 0x000fcc00078e0002 */
[----:B------:R-:W-:-:S04]  /*01c0*/  IMAD.HI.U32 R5, R3, R0, RZ ;  /* 0x0000000003057227 */ /* 0x000fc800078e00ff */
[----:B------:R-:W-:-:S04]  /*01d0*/  IMAD.MOV R3, RZ, RZ, -R5 ;  /* 0x000000ffff037224 */ /* 0x000fc800078e0a05 */
[----:B------:R-:W-:Y:S02]  /*01e0*/  IMAD R0, R3, UR6, R0 ;  /* 0x0000000603007c24 */ /* 0x000fe4000f8e0200 */
[----:B------:R-:W0:Y:S03]  /*01f0*/  LDC.64 R2, c[0x0][0x390] ;  /* 0x0000e400ff027b82 */ /* 0x000e260000000a00 */
[----:B------:R-:W-:-:S13]  /*0200*/  ISETP.GE.U32.AND P0, PT, R0, UR6, PT ;  /* 0x0000000600007c0c */ /* 0x000fda000bf06070 */
[----:B------:R-:W-:Y:S01]  /*0210*/  @P0 IADD3 R0, PT, PT, R0, -UR6, RZ ;  /* 0x8000000600000c10 */ /* 0x000fe2000fffe0ff */
[----:B------:R-:W-:-:S03]  /*0220*/  @P0 VIADD R5, R5, 0x1 ;  /* 0x0000000105050836 */ /* 0x000fc60000000000 */
[----:B------:R-:W-:-:S13]  /*0230*/  ISETP.GE.U32.AND P1, PT, R0, UR6, PT ;  /* 0x0000000600007c0c */ /* 0x000fda000bf26070 */
[----:B------:R-:W-:Y:S02]  /*0240*/  @P1 IADD3 R5, PT, PT, R5, 0x1, RZ ;  /* 0x0000000105051810 */ /* 0x000fe40007ffe0ff */
[----:B------:R-:W-:-:S05]  /*0250*/  @!P2 LOP3.LUT R5, RZ, UR6, RZ, 0x33, !PT ;  /* 0x00000006ff05ac12 */ /* 0x000fca000f8e33ff */
[----:B0-----:R-:W-:-:S05]  /*0260*/  IMAD.WIDE.U32 R2, R5, 0x4, R2 ;  /* 0x0000000405027825 */ /* 0x001fca00078e0002 */
[----:B------:R-:W-:Y:S01]  /*0270*/  REDG.E.ADD.STRONG.GPU desc[UR4][R2.64], R7 ;  /* 0x000000070200798e */ /* 0x000fe2000c12e104 */
[----:B------:R-:W-:Y:S05]  /*0280*/  EXIT ;  /* 0x000000000000794d */ /* 0x000fea0003800000 */
.L_x_29:
        /* <DEDUP_REMOVED lines=15> */
.L_x_32:


//--------------------- .nv.shared._Z22sharedPrivateHistogramPcjPjj --------------------------
	.section	.nv.shared._Z22sharedPrivateHistogramPcjPjj,"aw",@nobits
	.sectionflags	@""
	.align	4
.nv.shared._Z22sharedPrivateHistogramPcjPjj:
	.zero		1128


//--------------------- .nv.shared.reserved.0     --------------------------
	.section	.nv.shared.reserved.0,"aw",@nobits
	.weak		__nv_reservedSMEM_offset_0_alias
	.size		__nv_reservedSMEM_offset_0_alias, 0, 64
	.other		__nv_reservedSMEM_offset_0_alias,@"STO_CUDA_RESERVED_SHARED STV_DEFAULT"
__nv_reservedSMEM_offset_0_alias:
	.zero		0
	.zero		64


//--------------------- .nv.constant0._Z22sharedPrivateHistogramPcjPjj --------------------------
	.section	.nv.constant0._Z22sharedPrivateHistogramPcjPjj,"a",@progbits
	.sectionflags	@""
	.align	4
.nv.constant0._Z22sharedPrivateHistogramPcjPjj:
	.zero		924


//--------------------- .nv.constant0._Z24privateParallelHistogramPcjPjj --------------------------
	.section	.nv.constant0._Z24privateParallelHistogramPcjPjj,"a",@progbits
	.sectionflags	@""
	.align	4
.nv.constant0._Z24privateParallelHistogramPcjPjj:
	.zero		924


//--------------------- .nv.constant0._Z17ParallelHistogramPcjPjj --------------------------
	.section	.nv.constant0._Z17ParallelHistogramPcjPjj,"a",@progbits
	.sectionflags	@""
	.align	4
.nv.constant0._Z17ParallelHistogramPcjPjj:
	.zero		924


//--------------------- SYMBOLS --------------------------

	.type		.nv.reservedSmem.offset0,@object
	.size		.nv.reservedSmem.offset0,0x4
	.type		.nv.reservedSmem.cap,@object
	.size		.nv.reservedSmem.cap,0x4
